//
// Generated by NVIDIA NVVM Compiler
//
// Compiler Build ID: CL-36424714
// Cuda compilation tools, release 13.0, V13.0.88
// Based on NVVM 20.0.0
//

.version 9.0
.target sm_100
.address_size 64

	// .globl	_Z14softmax_kernelPKfPfi

.visible .entry _Z14softmax_kernelPKfPfi(
	.param .u64 .ptr .align 1 _Z14softmax_kernelPKfPfi_param_0,
	.param .u64 .ptr .align 1 _Z14softmax_kernelPKfPfi_param_1,
	.param .u32 _Z14softmax_kernelPKfPfi_param_2
)
{
	.reg .pred 	%p<2>;
	.reg .b32 	%r<7>;
	.reg .b32 	%f<72>;
	.reg .b64 	%rd<8>;

	ld.param.u64 	%rd1, [_Z14softmax_kernelPKfPfi_param_0];
	ld.param.u64 	%rd2, [_Z14softmax_kernelPKfPfi_param_1];
	ld.param.u32 	%r2, [_Z14softmax_kernelPKfPfi_param_2];
	mov.u32 	%r3, %ctaid.x;
	mov.u32 	%r4, %ntid.x;
	mov.u32 	%r5, %tid.x;
	mad.lo.s32 	%r1, %r3, %r4, %r5;
	setp.ge.s32 	%p1, %r1, %r2;
	@%p1 bra 	$L__BB0_2;
	cvta.to.global.u64 	%rd3, %rd2;
	cvta.to.global.u64 	%rd4, %rd1;
	mul.lo.s32 	%r6, %r1, 10;
	mul.wide.s32 	%rd5, %r6, 4;
	add.s64 	%rd6, %rd4, %rd5;
	ld.global.nc.f32 	%f1, [%rd6];
	max.f32 	%f2, %f1, 0fFF7FFFFF;
	ld.global.nc.f32 	%f3, [%rd6+4];
	max.f32 	%f4, %f2, %f3;
	ld.global.nc.f32 	%f5, [%rd6+8];
	max.f32 	%f6, %f4, %f5;
	ld.global.nc.f32 	%f7, [%rd6+12];
	max.f32 	%f8, %f6, %f7;
	ld.global.nc.f32 	%f9, [%rd6+16];
	max.f32 	%f10, %f8, %f9;
	ld.global.nc.f32 	%f11, [%rd6+20];
	max.f32 	%f12, %f10, %f11;
	ld.global.nc.f32 	%f13, [%rd6+24];
	max.f32 	%f14, %f12, %f13;
	ld.global.nc.f32 	%f15, [%rd6+28];
	max.f32 	%f16, %f14, %f15;
	ld.global.nc.f32 	%f17, [%rd6+32];
	max.f32 	%f18, %f16, %f17;
	ld.global.nc.f32 	%f19, [%rd6+36];
	max.f32 	%f20, %f18, %f19;
	sub.f32 	%f21, %f1, %f20;
	mul.f32 	%f22, %f21, 0f3FB8AA3B;
	ex2.approx.f32 	%f23, %f22;
	add.f32 	%f24, %f23, 0f00000000;
	sub.f32 	%f25, %f3, %f20;
	mul.f32 	%f26, %f25, 0f3FB8AA3B;
	ex2.approx.f32 	%f27, %f26;
	add.f32 	%f28, %f24, %f27;
	sub.f32 	%f29, %f5, %f20;
	mul.f32 	%f30, %f29, 0f3FB8AA3B;
	ex2.approx.f32 	%f31, %f30;
	add.f32 	%f32, %f28, %f31;
	sub.f32 	%f33, %f7, %f20;
	mul.f32 	%f34, %f33, 0f3FB8AA3B;
	ex2.approx.f32 	%f35, %f34;
	add.f32 	%f36, %f32, %f35;
	sub.f32 	%f37, %f9, %f20;
	mul.f32 	%f38, %f37, 0f3FB8AA3B;
	ex2.approx.f32 	%f39, %f38;
	add.f32 	%f40, %f36, %f39;
	sub.f32 	%f41, %f11, %f20;
	mul.f32 	%f42, %f41, 0f3FB8AA3B;
	ex2.approx.f32 	%f43, %f42;
	add.f32 	%f44, %f40, %f43;
	sub.f32 	%f45, %f13, %f20;
	mul.f32 	%f46, %f45, 0f3FB8AA3B;
	ex2.approx.f32 	%f47, %f46;
	add.f32 	%f48, %f44, %f47;
	sub.f32 	%f49, %f15, %f20;
	mul.f32 	%f50, %f49, 0f3FB8AA3B;
	ex2.approx.f32 	%f51, %f50;
	add.f32 	%f52, %f48, %f51;
	sub.f32 	%f53, %f17, %f20;
	mul.f32 	%f54, %f53, 0f3FB8AA3B;
	ex2.approx.f32 	%f55, %f54;
	add.f32 	%f56, %f52, %f55;
	sub.f32 	%f57, %f19, %f20;
	mul.f32 	%f58, %f57, 0f3FB8AA3B;
	ex2.approx.f32 	%f59, %f58;
	add.f32 	%f60, %f56, %f59;
	rcp.rn.f32 	%f61, %f60;
	mul.f32 	%f62, %f61, %f23;
	add.s64 	%rd7, %rd3, %rd5;
	st.global.f32 	[%rd7], %f62;
	mul.f32 	%f63, %f61, %f27;
	st.global.f32 	[%rd7+4], %f63;
	mul.f32 	%f64, %f61, %f31;
	st.global.f32 	[%rd7+8], %f64;
	mul.f32 	%f65, %f61, %f35;
	st.global.f32 	[%rd7+12], %f65;
	mul.f32 	%f66, %f61, %f39;
	st.global.f32 	[%rd7+16], %f66;
	mul.f32 	%f67, %f61, %f43;
	st.global.f32 	[%rd7+20], %f67;
	mul.f32 	%f68, %f61, %f47;
	st.global.f32 	[%rd7+24], %f68;
	mul.f32 	%f69, %f61, %f51;
	st.global.f32 	[%rd7+28], %f69;
	mul.f32 	%f70, %f61, %f55;
	st.global.f32 	[%rd7+32], %f70;
	mul.f32 	%f71, %f61, %f59;
	st.global.f32 	[%rd7+36], %f71;
$L__BB0_2:
	ret;

}


// ===== COMPILED SASS (sm_100) =====

	.target	sm_100

	.elftype	@"ET_EXEC"


//--------------------- .note.nv.tkinfo           --------------------------
	.section	.note.nv.tkinfo,"",@"SHT_NOTE"
	.sectionflags	@"SHF_NOTE_NV_TKINFO"
	.tkinfo
        /*0018*/ 	.word	0x00000002
        /*0030*/ 	.string	""
        /*0030*/ 	.string	"ptxas"
        /*0030*/ 	.string	"Cuda compilation tools, release 13.0, V13.0.88"
        /*0030*/ 	.string	"Build cuda_13.0.r13.0/compiler.36424714_0"
        /*0030*/ 	.string	"-arch sm_100 -m 64 "



//--------------------- .note.nv.cuinfo           --------------------------
	.section	.note.nv.cuinfo,"",@"SHT_NOTE"
	.sectionflags	@"SHF_NOTE_NV_CUINFO"
        /*0018*/ 	.short	0x0002
        /*001a*/ 	.short	0x0064
        /*001c*/ 	.short	0x0082
	.zero		2


//--------------------- .nv.info                  --------------------------
	.section	.nv.info,"",@"SHT_CUDA_INFO"
	.align	4


	//----- nvinfo : EIATTR_REGCOUNT
	.align		4
        /*0000*/ 	.byte	0x04, 0x2f
        /*0002*/ 	.short	(.L_1 - .L_0)
	.align		4
.L_0:
        /*0004*/ 	.word	index@(_Z14softmax_kernelPKfPfi)
        /*0008*/ 	.word	0x0000001a


	//----- nvinfo : EIATTR_FRAME_SIZE
	.align		4
.L_1:
        /*000c*/ 	.byte	0x04, 0x11
        /*000e*/ 	.short	(.L_3 - .L_2)
	.align		4
.L_2:
        /*0010*/ 	.word	index@($__internal_0_$__cuda_sm20_rcp_rn_f32_slowpath)
        /*0014*/ 	.word	0x00000000


	//----- nvinfo : EIATTR_FRAME_SIZE
	.align		4
.L_3:
        /*0018*/ 	.byte	0x04, 0x11
        /*001a*/ 	.short	(.L_5 - .L_4)
	.align		4
.L_4:
        /*001c*/ 	.word	index@(_Z14softmax_kernelPKfPfi)
        /*0020*/ 	.word	0x00000000


	//----- nvinfo : EIATTR_MIN_STACK_SIZE
	.align		4
.L_5:
        /*0024*/ 	.byte	0x04, 0x12
        /*0026*/ 	.short	(.L_7 - .L_6)
	.align		4
.L_6:
        /*0028*/ 	.word	index@(_Z14softmax_kernelPKfPfi)
        /*002c*/ 	.word	0x00000000
.L_7:


//--------------------- .nv.compat                --------------------------
	.section	.nv.compat,"",@"SHT_CUDA_COMPAT_INFO"
	.align	4
        /*0000*/ 	.byte	0x02, 0x09, 0x00, 0x00, 0x02, 0x02, 0x01, 0x00, 0x02, 0x05, 0x05, 0x00, 0x03, 0x07, 0x01, 0x01
        /*0010*/ 	.byte	0x02, 0x03, 0x00, 0x00, 0x02, 0x06, 0x01, 0x00, 0x04, 0x0b, 0x08, 0x00, 0x01, 0x00, 0x00, 0x00
        /*0020*/ 	.byte	0x00, 0x00, 0x00, 0x00


//--------------------- .nv.info._Z14softmax_kernelPKfPfi --------------------------
	.section	.nv.info._Z14softmax_kernelPKfPfi,"",@"SHT_CUDA_INFO"
	.sectionflags	@""
	.align	4


	//----- nvinfo : EIATTR_CUDA_API_VERSION
	.align		4
        /*0000*/ 	.byte	0x04, 0x37
        /*0002*/ 	.short	(.L_9 - .L_8)
.L_8:
        /*0004*/ 	.word	0x00000082


	//----- nvinfo : EIATTR_KPARAM_INFO
	.align		4
.L_9:
        /*0008*/ 	.byte	0x04, 0x17
        /*000a*/ 	.short	(.L_11 - .L_10)
.L_10:
        /*000c*/ 	.word	0x00000000
        /*0010*/ 	.short	0x0002
        /*0012*/ 	.short	0x0010
        /*0014*/ 	.byte	0x00, 0xf0, 0x11, 0x00


	//----- nvinfo : EIATTR_KPARAM_INFO
	.align		4
.L_11:
        /*0018*/ 	.byte	0x04, 0x17
        /*001a*/ 	.short	(.L_13 - .L_12)
.L_12:
        /*001c*/ 	.word	0x00000000
        /*0020*/ 	.short	0x0001
        /*0022*/ 	.short	0x0008
        /*0024*/ 	.byte	0x00, 0xf5, 0x21, 0x00


	//----- nvinfo : EIATTR_KPARAM_INFO
	.align		4
.L_13:
        /*0028*/ 	.byte	0x04, 0x17
        /*002a*/ 	.short	(.L_15 - .L_14)
.L_14:
        /*002c*/ 	.word	0x00000000
        /*0030*/ 	.short	0x0000
        /*0032*/ 	.short	0x0000
        /*0034*/ 	.byte	0x00, 0xf5, 0x21, 0x00


	//----- nvinfo : EIATTR_SPARSE_MMA_MASK
	.align		4
.L_15:
        /*0038*/ 	.byte	0x03, 0x50
        /*003a*/ 	.short	0x0000


	//----- nvinfo : EIATTR_MAXREG_COUNT
	.align		4
        /*003c*/ 	.byte	0x03, 0x1b
        /*003e*/ 	.short	0x00ff


	//----- nvinfo : EIATTR_MERCURY_ISA_VERSION
	.align		4
        /*0040*/ 	.byte	0x03, 0x5f
        /*0042*/ 	.short	0x0101


	//----- nvinfo : EIATTR_VRC_CTA_INIT_COUNT
	.align		4
        /*0044*/ 	.byte	0x02, 0x4a
	.zero		1
	.zero		1


	//----- nvinfo : EIATTR_EXIT_INSTR_OFFSETS
	.align		4
        /*0048*/ 	.byte	0x04, 0x1c
        /*004a*/ 	.short	(.L_17 - .L_16)


	//   ....[0]....
.L_16:
        /*004c*/ 	.word	0x00000070


	//   ....[1]....
        /*0050*/ 	.word	0x00000840


	//----- nvinfo : EIATTR_CRS_STACK_SIZE
	.align		4
.L_17:
        /*0054*/ 	.byte	0x04, 0x1e
        /*0056*/ 	.short	(.L_19 - .L_18)
.L_18:
        /*0058*/ 	.word	0x00000000


	//----- nvinfo : EIATTR_CBANK_PARAM_SIZE
	.align		4
.L_19:
        /*005c*/ 	.byte	0x03, 0x19
        /*005e*/ 	.short	0x0014


	//----- nvinfo : EIATTR_PARAM_CBANK
	.align		4
        /*0060*/ 	.byte	0x04, 0x0a
        /*0062*/ 	.short	(.L_21 - .L_20)
	.align		4
.L_20:
        /*0064*/ 	.word	index@(.nv.constant0._Z14softmax_kernelPKfPfi)
        /*0068*/ 	.short	0x0380
        /*006a*/ 	.short	0x0014


	//----- nvinfo : EIATTR_SW_WAR
	.align		4
.L_21:
        /*006c*/ 	.byte	0x04, 0x36
        /*006e*/ 	.short	(.L_23 - .L_22)
.L_22:
        /*0070*/ 	.word	0x00000008
.L_23:


//--------------------- .nv.callgraph             --------------------------
	.section	.nv.callgraph,"",@"SHT_CUDA_CALLGRAPH"
	.align	4
	.sectionentsize	8
	.align		4
        /*0000*/ 	.word	0x00000000
	.align		4
        /*0004*/ 	.word	0xffffffff
	.align		4
        /*0008*/ 	.word	0x00000000
	.align		4
        /*000c*/ 	.word	0xfffffffe
	.align		4
        /*0010*/ 	.word	0x00000000
	.align		4
        /*0014*/ 	.word	0xfffffffd
	.align		4
        /*0018*/ 	.word	0x00000000
	.align		4
        /*001c*/ 	.word	0xfffffffc


//--------------------- .text._Z14softmax_kernelPKfPfi --------------------------
	.section	.text._Z14softmax_kernelPKfPfi,"ax",@progbits
	.align	128
        .global         _Z14softmax_kernelPKfPfi
        .type           _Z14softmax_kernelPKfPfi,@function
        .size           _Z14softmax_kernelPKfPfi,(.L_x_8 - _Z14softmax_kernelPKfPfi)
        .other          _Z14softmax_kernelPKfPfi,@"STO_CUDA_ENTRY STV_DEFAULT"
_Z14softmax_kernelPKfPfi:
.text._Z14softmax_kernelPKfPfi:
[----:B------:R-:W-:Y:S01]  /*0000*/  LDC R1, c[0x0][0x37c] ;  /* 0x0000df00ff017b82 */ /* 0x000fe20000000800 */
[----:B------:R-:W0:Y:S07]  /*0010*/  S2R R0, SR_TID.X ;  /* 0x0000000000007919 */ /* 0x000e2e0000002100 */
[----:B------:R-:W0:Y:S01]  /*0020*/  S2UR UR4, SR_CTAID.X ;  /* 0x00000000000479c3 */ /* 0x000e220000002500 */
[----:B------:R-:W1:Y:S07]  /*0030*/  LDCU UR5, c[0x0][0x390] ;  /* 0x00007200ff0577ac */ /* 0x000e6e0008000800 */
[----:B------:R-:W0:Y:S02]  /*0040*/  LDC R3, c[0x0][0x360] ;  /* 0x0000d800ff037b82 */ /* 0x000e240000000800 */
[----:B0-----:R-:W-:-:S05]  /*0050*/  IMAD R3, R3, UR4, R0 ;  /* 0x0000000403037c24 */ /* 0x001fca000f8e0200 */
[----:B-1----:R-:W-:-:S13]  /*0060*/  ISETP.GE.AND P0, PT, R3, UR5, PT ;  /* 0x0000000503007c0c */ /* 0x002fda000bf06270 */
[----:B------:R-:W-:Y:S05]  /*0070*/  @P0 EXIT ;  /* 0x000000000000094d */ /* 0x000fea0003800000 */
[----:B------:R-:W0:Y:S01]  /*0080*/  LDC.64 R4, c[0x0][0x380] ;  /* 0x0000e000ff047b82 */ /* 0x000e220000000a00 */
[----:B------:R-:W1:Y:S01]  /*0090*/  LDCU.64 UR4, c[0x0][0x358] ;  /* 0x00006b00ff0477ac */ /* 0x000e620008000a00 */
[----:B------:R-:W-:-:S04]  /*00a0*/  IMAD R3, R3, 0xa, RZ ;  /* 0x0000000a03037824 */ /* 0x000fc800078e02ff */
[----:B0-----:R-:W-:-:S05]  /*00b0*/  IMAD.WIDE R4, R3, 0x4, R4 ;  /* 0x0000000403047825 */ /* 0x001fca00078e0204 */
[----:B-1----:R-:W2:Y:S04]  /*00c0*/  LDG.E.CONSTANT R8, desc[UR4][R4.64] ;  /* 0x0000000404087981 */ /* 0x002ea8000c1e9900 */
[----:B------:R-:W2:Y:S04]  /*00d0*/  LDG.E.CONSTANT R10, desc[UR4][R4.64+0x4] ;  /* 0x00000404040a7981 */ /* 0x000ea8000c1e9900 */
[----:B------:R-:W3:Y:S04]  /*00e0*/  LDG.E.CONSTANT R12, desc[UR4][R4.64+0x8] ;  /* 0x00000804040c7981 */ /* 0x000ee8000c1e9900 */
[----:B------:R-:W3:Y:S04]  /*00f0*/  LDG.E.CONSTANT R14, desc[UR4][R4.64+0xc] ;  /* 0x00000c04040e7981 */ /* 0x000ee8000c1e9900 */
[----:B------:R-:W4:Y:S04]  /*0100*/  LDG.E.CONSTANT R16, desc[UR4][R4.64+0x10] ;  /* 0x0000100404107981 */ /* 0x000f28000c1e9900 */
[----:B------:R-:W4:Y:S04]  /*0110*/  LDG.E.CONSTANT R6, desc[UR4][R4.64+0x14] ;  /* 0x0000140404067981 */ /* 0x000f28000c1e9900 */
[----:B------:R-:W5:Y:S04]  /*0120*/  LDG.E.CONSTANT R9, desc[UR4][R4.64+0x18] ;  /* 0x0000180404097981 */ /* 0x000f68000c1e9900 */
[----:B------:R-:W5:Y:S04]  /*0130*/  LDG.E.CONSTANT R2, desc[UR4][R4.64+0x1c] ;  /* 0x00001c0404027981 */ /* 0x000f68000c1e9900 */
[----:B------:R-:W5:Y:S04]  /*0140*/  LDG.E.CONSTANT R0, desc[UR4][R4.64+0x20] ;  /* 0x0000200404007981 */ /* 0x000f68000c1e9900 */
[----:B------:R-:W5:Y:S01]  /*0150*/  LDG.E.CONSTANT R7, desc[UR4][R4.64+0x24] ;  /* 0x0000240404077981 */ /* 0x000f62000c1e9900 */
[----:B------:R-:W-:Y:S01]  /*0160*/  BSSY.RECONVERGENT B0, `(.L_x_0) ;  /* 0x0000057000007945 */ /* 0x000fe20003800200 */
[----:B--2---:R-:W-:-:S04]  /*0170*/  FMNMX3 R11, R8, -3.40282346638528859812e+38, R10, !PT ;  /* 0xff7fffff080b7876 */ /* 0x004fc8000780000a */
[----:B---3--:R-:W-:-:S04]  /*0180*/  FMNMX3 R11, R11, R12, R14, !PT ;  /* 0x0000000c0b0b7276 */ /* 0x008fc8000780000e */
[----:B----4-:R-:W-:-:S04]  /*0190*/  FMNMX3 R11, R11, R16, R6, !PT ;  /* 0x000000100b0b7276 */ /* 0x010fc80007800006 */
[----:B-----5:R-:W-:-:S04]  /*01a0*/  FMNMX3 R11, R11, R9, R2, !PT ;  /* 0x000000090b0b7276 */ /* 0x020fc80007800002 */
[----:B------:R-:W-:-:S05]  /*01b0*/  FMNMX3 R11, R11, R0, R7, !PT ;  /* 0x000000000b0b7276 */ /* 0x000fca0007800007 */
[--C-:B------:R-:W-:Y:S01]  /*01c0*/  FADD R8, R8, -R11.reuse ;  /* 0x8000000b08087221 */ /* 0x100fe20000000000 */
[--C-:B------:R-:W-:Y:S01]  /*01d0*/  FADD R10, R10, -R11.reuse ;  /* 0x8000000b0a0a7221 */ /* 0x100fe20000000000 */
[--C-:B------:R-:W-:Y:S01]  /*01e0*/  FADD R12, R12, -R11.reuse ;  /* 0x8000000b0c0c7221 */ /* 0x100fe20000000000 */
[--C-:B------:R-:W-:Y:S01]  /*01f0*/  FADD R14, R14, -R11.reuse ;  /* 0x8000000b0e0e7221 */ /* 0x100fe20000000000 */
[----:B------:R-:W-:Y:S01]  /*0200*/  FMUL R8, R8, 1.4426950216293334961 ;  /* 0x3fb8aa3b08087820 */ /* 0x000fe20000400000 */
[----:B------:R-:W-:Y:S01]  /*0210*/  FMUL R10, R10, 1.4426950216293334961 ;  /* 0x3fb8aa3b0a0a7820 */ /* 0x000fe20000400000 */
[----:B------:R-:W-:Y:S01]  /*0220*/  FMUL R12, R12, 1.4426950216293334961 ;  /* 0x3fb8aa3b0c0c7820 */ /* 0x000fe20000400000 */
[----:B------:R-:W-:Y:S01]  /*0230*/  FMUL R14, R14, 1.4426950216293334961 ;  /* 0x3fb8aa3b0e0e7820 */ /* 0x000fe20000400000 */
[--C-:B------:R-:W-:Y:S01]  /*0240*/  FADD R16, R16, -R11.reuse ;  /* 0x8000000b10107221 */ /* 0x100fe20000000000 */
[----:B------:R-:W-:Y:S01]  /*0250*/  FSETP.GEU.AND P1, PT, R8, -126, PT ;  /* 0xc2fc00000800780b */ /* 0x000fe20003f2e000 */
[--C-:B------:R-:W-:Y:S01]  /*0260*/  FADD R13, R6, -R11.reuse ;  /* 0x8000000b060d7221 */ /* 0x100fe20000000000 */
[----:B------:R-:W-:Y:S01]  /*0270*/  FSETP.GEU.AND P6, PT, R10, -126, PT ;  /* 0xc2fc00000a00780b */ /* 0x000fe20003fce000 */
[----:B------:R-:W-:Y:S01]  /*0280*/  FMUL R16, R16, 1.4426950216293334961 ;  /* 0x3fb8aa3b10107820 */ /* 0x000fe20000400000 */
[----:B------:R-:W-:Y:S01]  /*0290*/  FSETP.GEU.AND P5, PT, R12, -126, PT ;  /* 0xc2fc00000c00780b */ /* 0x000fe20003fae000 */
[----:B------:R-:W-:Y:S01]  /*02a0*/  FMUL R13, R13, 1.4426950216293334961 ;  /* 0x3fb8aa3b0d0d7820 */ /* 0x000fe20000400000 */
[----:B------:R-:W-:Y:S01]  /*02b0*/  FSETP.GEU.AND P0, PT, R14, -126, PT ;  /* 0xc2fc00000e00780b */ /* 0x000fe20003f0e000 */
[--C-:B------:R-:W-:Y:S01]  /*02c0*/  FADD R9, R9, -R11.reuse ;  /* 0x8000000b09097221 */ /* 0x100fe20000000000 */
[----:B------:R-:W-:Y:S01]  /*02d0*/  FSETP.GEU.AND P4, PT, R16, -126, PT ;  /* 0xc2fc00001000780b */ /* 0x000fe20003f8e000 */
[--C-:B------:R-:W-:Y:S01]  /*02e0*/  FADD R2, R2, -R11.reuse ;  /* 0x8000000b02027221 */ /* 0x100fe20000000000 */
[----:B------:R-:W-:Y:S01]  /*02f0*/  FSETP.GEU.AND P3, PT, R13, -126, PT ;  /* 0xc2fc00000d00780b */ /* 0x000fe20003f6e000 */
[----:B------:R-:W-:Y:S01]  /*0300*/  FMUL R15, R9, 1.4426950216293334961 ;  /* 0x3fb8aa3b090f7820 */ /* 0x000fe20000400000 */
[--C-:B------:R-:W-:Y:S01]  /*0310*/  FADD R0, R0, -R11.reuse ;  /* 0x8000000b00007221 */ /* 0x100fe20000000000 */
[----:B------:R-:W-:Y:S01]  /*0320*/  @!P1 FMUL R8, R8, 0.5 ;  /* 0x3f00000008089820 */ /* 0x000fe20000400000 */
[----:B------:R-:W-:Y:S01]  /*0330*/  FMUL R2, R2, 1.4426950216293334961 ;  /* 0x3fb8aa3b02027820 */ /* 0x000fe20000400000 */
[----:B------:R-:W-:Y:S01]  /*0340*/  @!P6 FMUL R10, R10, 0.5 ;  /* 0x3f0000000a0ae820 */ /* 0x000fe20000400000 */
[----:B------:R-:W-:Y:S01]  /*0350*/  FSETP.GEU.AND P2, PT, R15, -126, PT ;  /* 0xc2fc00000f00780b */ /* 0x000fe20003f4e000 */
[----:B------:R-:W0:Y:S01]  /*0360*/  MUFU.EX2 R4, R8 ;  /* 0x0000000800047308 */ /* 0x000e220000000800 */
[----:B------:R-:W-:Y:S01]  /*0370*/  @!P5 FMUL R12, R12, 0.5 ;  /* 0x3f0000000c0cd820 */ /* 0x000fe20000400000 */
[----:B------:R-:W-:Y:S01]  /*0380*/  @!P0 FMUL R14, R14, 0.5 ;  /* 0x3f0000000e0e8820 */ /* 0x000fe20000400000 */
[----:B------:R-:W-:Y:S01]  /*0390*/  FADD R11, R7, -R11 ;  /* 0x8000000b070b7221 */ /* 0x000fe20000000000 */
[----:B------:R-:W-:-:S02]  /*03a0*/  @!P4 FMUL R16, R16, 0.5 ;  /* 0x3f0000001010c820 */ /* 0x000fc40000400000 */
[----:B------:R-:W-:Y:S02]  /*03b0*/  @!P3 FMUL R13, R13, 0.5 ;  /* 0x3f0000000d0db820 */ /* 0x000fe40000400000 */
[----:B------:R-:W1:Y:S04]  /*03c0*/  MUFU.EX2 R5, R10 ;  /* 0x0000000a00057308 */ /* 0x000e680000000800 */
[----:B------:R-:W-:-:S04]  /*03d0*/  @!P2 FMUL R15, R15, 0.5 ;  /* 0x3f0000000f0fa820 */ /* 0x000fc80000400000 */
[----:B------:R2:W3:Y:S01]  /*03e0*/  MUFU.EX2 R6, R12 ;  /* 0x0000000c00067308 */ /* 0x0004e20000000800 */
[----:B0-----:R-:W-:Y:S01]  /*03f0*/  @!P1 FMUL R4, R4, R4 ;  /* 0x0000000404049220 */ /* 0x001fe20000400000 */
[----:B------:R-:W-:-:S06]  /*0400*/  FSETP.GEU.AND P1, PT, R2, -126, PT ;  /* 0xc2fc00000200780b */ /* 0x000fcc0003f2e000 */
[----:B------:R0:W4:Y:S01]  /*0410*/  MUFU.EX2 R8, R14 ;  /* 0x0000000e00087308 */ /* 0x0001220000000800 */
[----:B--2---:R-:W-:Y:S01]  /*0420*/  FMUL R12, R0, 1.4426950216293334961 ;  /* 0x3fb8aa3b000c7820 */ /* 0x004fe20000400000 */
[----:B-1----:R-:W-:Y:S01]  /*0430*/  @!P6 FMUL R5, R5, R5 ;  /* 0x000000050505e220 */ /* 0x002fe20000400000 */
[----:B------:R-:W-:-:S03]  /*0440*/  FADD R0, RZ, R4 ;  /* 0x00000004ff007221 */ /* 0x000fc60000000000 */
[----:B------:R-:W-:Y:S01]  /*0450*/  FSETP.GEU.AND P6, PT, R12, -126, PT ;  /* 0xc2fc00000c00780b */ /* 0x000fe20003fce000 */
[----:B------:R-:W-:Y:S01]  /*0460*/  @!P1 FMUL R2, R2, 0.5 ;  /* 0x3f00000002029820 */ /* 0x000fe20000400000 */
[----:B------:R-:W1:Y:S01]  /*0470*/  MUFU.EX2 R9, R16 ;  /* 0x0000001000097308 */ /* 0x000e620000000800 */
[----:B0-----:R-:W-:Y:S01]  /*0480*/  FMUL R14, R11, 1.4426950216293334961 ;  /* 0x3fb8aa3b0b0e7820 */ /* 0x001fe20000400000 */
[----:B---3--:R-:W-:-:S04]  /*0490*/  @!P5 FMUL R6, R6, R6 ;  /* 0x000000060606d220 */ /* 0x008fc80000400000 */
[----:B------:R-:W-:Y:S02]  /*04a0*/  FSETP.GEU.AND P5, PT, R14, -126, PT ;  /* 0xc2fc00000e00780b */ /* 0x000fe40003fae000 */
[----:B------:R0:W2:Y:S01]  /*04b0*/  MUFU.EX2 R10, R13 ;  /* 0x0000000d000a7308 */ /* 0x0000a20000000800 */
[----:B----4-:R-:W-:Y:S02]  /*04c0*/  @!P0 FMUL R8, R8, R8 ;  /* 0x0000000808088220 */ /* 0x010fe40000400000 */
[----:B------:R-:W-:-:S05]  /*04d0*/  @!P6 FMUL R12, R12, 0.5 ;  /* 0x3f0000000c0ce820 */ /* 0x000fca0000400000 */
[----:B------:R3:W4:Y:S01]  /*04e0*/  MUFU.EX2 R7, R15 ;  /* 0x0000000f00077308 */ /* 0x0007220000000800 */
[----:B0-----:R-:W-:Y:S01]  /*04f0*/  FADD R13, R0, R5 ;  /* 0x00000005000d7221 */ /* 0x001fe20000000000 */
[----:B-1----:R-:W-:Y:S01]  /*0500*/  @!P4 FMUL R9, R9, R9 ;  /* 0x000000090909c220 */ /* 0x002fe20000400000 */
[----:B------:R-:W-:Y:S02]  /*0510*/  @!P5 FMUL R14, R14, 0.5 ;  /* 0x3f0000000e0ed820 */ /* 0x000fe40000400000 */
[----:B------:R-:W-:-:S03]  /*0520*/  FADD R13, R13, R6 ;  /* 0x000000060d0d7221 */ /* 0x000fc60000000000 */
[----:B------:R-:W0:Y:S01]  /*0530*/  MUFU.EX2 R11, R2 ;  /* 0x00000002000b7308 */ /* 0x000e220000000800 */
[----:B------:R-:W-:Y:S01]  /*0540*/  FADD R0, R13, R8 ;  /* 0x000000080d007221 */ /* 0x000fe20000000000 */
[----:B--2---:R-:W-:-:S03]  /*0550*/  @!P3 FMUL R10, R10, R10 ;  /* 0x0000000a0a0ab220 */ /* 0x004fc60000400000 */
[----:B---3--:R-:W-:-:S03]  /*0560*/  FADD R15, R0, R9 ;  /* 0x00000009000f7221 */ /* 0x008fc60000000000 */
[----:B------:R-:W1:Y:S01]  /*0570*/  MUFU.EX2 R12, R12 ;  /* 0x0000000c000c7308 */ /* 0x000e620000000800 */
[----:B----4-:R-:W-:Y:S01]  /*0580*/  @!P2 FMUL R7, R7, R7 ;  /* 0x000000070707a220 */ /* 0x010fe20000400000 */
[----:B------:R-:W-:-:S04]  /*0590*/  FADD R0, R15, R10 ;  /* 0x0000000a0f007221 */ /* 0x000fc80000000000 */
[----:B------:R-:W-:Y:S02]  /*05a0*/  FADD R0, R0, R7 ;  /* 0x0000000700007221 */ /* 0x000fe40000000000 */
[----:B------:R-:W2:Y:S01]  /*05b0*/  MUFU.EX2 R13, R14 ;  /* 0x0000000e000d7308 */ /* 0x000ea20000000800 */
[----:B0-----:R-:W-:-:S04]  /*05c0*/  @!P1 FMUL R11, R11, R11 ;  /* 0x0000000b0b0b9220 */ /* 0x001fc80000400000 */
[----:B------:R-:W-:Y:S01]  /*05d0*/  FADD R15, R0, R11 ;  /* 0x0000000b000f7221 */ /* 0x000fe20000000000 */
[----:B-1----:R-:W-:-:S04]  /*05e0*/  @!P6 FMUL R12, R12, R12 ;  /* 0x0000000c0c0ce220 */ /* 0x002fc80000400000 */
[----:B------:R-:W-:Y:S01]  /*05f0*/  FADD R0, R15, R12 ;  /* 0x0000000c0f007221 */ /* 0x000fe20000000000 */
[----:B--2---:R-:W-:-:S04]  /*0600*/  @!P5 FMUL R13, R13, R13 ;  /* 0x0000000d0d0dd220 */ /* 0x004fc80000400000 */
[----:B------:R-:W-:-:S05]  /*0610*/  FADD R0, R0, R13 ;  /* 0x0000000d00007221 */ /* 0x000fca0000000000 */
[----:B------:R-:W-:-:S04]  /*0620*/  IADD3 R2, PT, PT, R0, 0x1800000, RZ ;  /* 0x0180000000027810 */ /* 0x000fc80007ffe0ff */
[----:B------:R-:W-:-:S04]  /*0630*/  LOP3.LUT R2, R2, 0x7f800000, RZ, 0xc0, !PT ;  /* 0x7f80000002027812 */ /* 0x000fc800078ec0ff */
[----:B------:R-:W-:-:S13]  /*0640*/  ISETP.GT.U32.AND P0, PT, R2, 0x1ffffff, PT ;  /* 0x01ffffff0200780c */ /* 0x000fda0003f04070 */
[----:B------:R-:W-:Y:S05]  /*0650*/  @P0 BRA `(.L_x_1) ;  /* 0x00000000000c0947 */ /* 0x000fea0003800000 */
[----:B------:R-:W-:-:S07]  /*0660*/  MOV R14, 0x680 ;  /* 0x00000680000e7802 */ /* 0x000fce0000000f00 */
[----:B------:R-:W-:Y:S05]  /*0670*/  CALL.REL.NOINC `($__internal_0_$__cuda_sm20_rcp_rn_f32_slowpath) ;  /* 0x0000000000747944 */ /* 0x000fea0003c00000 */
[----:B------:R-:W-:Y:S05]  /*0680*/  BRA `(.L_x_2) ;  /* 0x0000000000107947 */ /* 0x000fea0003800000 */
.L_x_1:
[----:B------:R-:W0:Y:S02]  /*0690*/  MUFU.RCP R15, R0 ;  /* 0x00000000000f7308 */ /* 0x000e240000001000 */
[----:B0-----:R-:W-:-:S04]  /*06a0*/  FFMA R2, R0, R15, -1 ;  /* 0xbf80000000027423 */ /* 0x001fc8000000000f */
[----:B------:R-:W-:-:S04]  /*06b0*/  FADD.FTZ R2, -R2, -RZ ;  /* 0x800000ff02027221 */ /* 0x000fc80000010100 */
[----:B------:R-:W-:-:S07]  /*06c0*/  FFMA R2, R15, R2, R15 ;  /* 0x000000020f027223 */ /* 0x000fce000000000f */
.L_x_2:
[----:B------:R-:W-:Y:S05]  /*06d0*/  BSYNC.RECONVERGENT B0 ;  /* 0x0000000000007941 */ /* 0x000fea0003800200 */
.L_x_0:
[----:B------:R-:W0:Y:S01]  /*06e0*/  LDC.64 R14, c[0x0][0x388] ;  /* 0x0000e200ff0e7b82 */ /* 0x000e220000000a00 */
[-C--:B------:R-:W-:Y:S01]  /*06f0*/  FMUL R17, R4, R2.reuse ;  /* 0x0000000204117220 */ /* 0x080fe20000400000 */
[-C--:B------:R-:W-:Y:S01]  /*0700*/  FMUL R5, R5, R2.reuse ;  /* 0x0000000205057220 */ /* 0x080fe20000400000 */
[-C--:B------:R-:W-:Y:S01]  /*0710*/  FMUL R19, R8, R2.reuse ;  /* 0x0000000208137220 */ /* 0x080fe20000400000 */
[-C--:B------:R-:W-:Y:S01]  /*0720*/  FMUL R9, R9, R2.reuse ;  /* 0x0000000209097220 */ /* 0x080fe20000400000 */
[-C--:B------:R-:W-:Y:S01]  /*0730*/  FMUL R21, R10, R2.reuse ;  /* 0x000000020a157220 */ /* 0x080fe20000400000 */
[-C--:B------:R-:W-:Y:S01]  /*0740*/  FMUL R7, R7, R2.reuse ;  /* 0x0000000207077220 */ /* 0x080fe20000400000 */
[-C--:B------:R-:W-:Y:S01]  /*0750*/  FMUL R11, R11, R2.reuse ;  /* 0x000000020b0b7220 */ /* 0x080fe20000400000 */
[-C--:B------:R-:W-:Y:S01]  /*0760*/  FMUL R23, R12, R2.reuse ;  /* 0x000000020c177220 */ /* 0x080fe20000400000 */
[----:B------:R-:W-:Y:S01]  /*0770*/  FMUL R13, R13, R2 ;  /* 0x000000020d0d7220 */ /* 0x000fe20000400000 */
[----:B0-----:R-:W-:-:S04]  /*0780*/  IMAD.WIDE R14, R3, 0x4, R14 ;  /* 0x00000004030e7825 */ /* 0x001fc800078e020e */
[----:B------:R-:W-:Y:S01]  /*0790*/  FMUL R3, R6, R2 ;  /* 0x0000000206037220 */ /* 0x000fe20000400000 */
[----:B------:R-:W-:Y:S04]  /*07a0*/  STG.E desc[UR4][R14.64], R17 ;  /* 0x000000110e007986 */ /* 0x000fe8000c101904 */
        /* <DEDUP_REMOVED lines=8> */
[----:B------:R-:W-:Y:S01]  /*0830*/  STG.E desc[UR4][R14.64+0x24], R13 ;  /* 0x0000240d0e007986 */ /* 0x000fe2000c101904 */
[----:B------:R-:W-:Y:S05]  /*0840*/  EXIT ;  /* 0x000000000000794d */ /* 0x000fea0003800000 */
        .weak           $__internal_0_$__cuda_sm20_rcp_rn_f32_slowpath
        .type           $__internal_0_$__cuda_sm20_rcp_rn_f32_slowpath,@function
        .size           $__internal_0_$__cuda_sm20_rcp_rn_f32_slowpath,(.L_x_8 - $__internal_0_$__cuda_sm20_rcp_rn_f32_slowpath)
$__internal_0_$__cuda_sm20_rcp_rn_f32_slowpath:
[----:B------:R-:W-:Y:S01]  /*0850*/  SHF.L.U32 R2, R0, 0x1, RZ ;  /* 0x0000000100027819 */ /* 0x000fe200000006ff */
[----:B------:R-:W-:Y:S03]  /*0860*/  BSSY.RECONVERGENT B1, `(.L_x_3) ;  /* 0x0000030000017945 */ /* 0x000fe60003800200 */
[----:B------:R-:W-:-:S04]  /*0870*/  SHF.R.U32.HI R2, RZ, 0x18, R2 ;  /* 0x00000018ff027819 */ /* 0x000fc80000011602 */
[----:B------:R-:W-:-:S13]  /*0880*/  ISETP.NE.U32.AND P0, PT, R2, RZ, PT ;  /* 0x000000ff0200720c */ /* 0x000fda0003f05070 */
[----:B------:R-:W-:Y:S05]  /*0890*/  @P0 BRA `(.L_x_4) ;  /* 0x0000000000280947 */ /* 0x000fea0003800000 */
[----:B------:R-:W-:-:S04]  /*08a0*/  SHF.L.U32 R2, R0, 0x1, RZ ;  /* 0x0000000100027819 */ /* 0x000fc800000006ff */
[----:B------:R-:W-:-:S13]  /*08b0*/  ISETP.NE.AND P0, PT, R2, RZ, PT ;  /* 0x000000ff0200720c */ /* 0x000fda0003f05270 */
[----:B------:R-:W-:Y:S01]  /*08c0*/  @P0 FFMA R16, R0, 1.84467440737095516160e+19, RZ ;  /* 0x5f80000000100823 */ /* 0x000fe200000000ff */
[----:B------:R-:W-:Y:S08]  /*08d0*/  @!P0 MUFU.RCP R15, R0 ;  /* 0x00000000000f8308 */ /* 0x000ff00000001000 */
[----:B------:R-:W0:Y:S02]  /*08e0*/  @P0 MUFU.RCP R17, R16 ;  /* 0x0000001000110308 */ /* 0x000e240000001000 */
[----:B0-----:R-:W-:-:S04]  /*08f0*/  @P0 FFMA R2, R16, R17, -1 ;  /* 0xbf80000010020423 */ /* 0x001fc80000000011 */
[----:B------:R-:W-:-:S04]  /*0900*/  @P0 FADD.FTZ R2, -R2, -RZ ;  /* 0x800000ff02020221 */ /* 0x000fc80000010100 */
[----:B------:R-:W-:-:S04]  /*0910*/  @P0 FFMA R2, R17, R2, R17 ;  /* 0x0000000211020223 */ /* 0x000fc80000000011 */
[----:B------:R-:W-:Y:S01]  /*0920*/  @P0 FFMA R15, R2, 1.84467440737095516160e+19, RZ ;  /* 0x5f800000020f0823 */ /* 0x000fe200000000ff */
[----:B------:R-:W-:Y:S06]  /*0930*/  BRA `(.L_x_5) ;  /* 0x0000000000887947 */ /* 0x000fec0003800000 */
.L_x_4:
[----:B------:R-:W-:-:S04]  /*0940*/  IADD3 R15, PT, PT, R2, -0xfd, RZ ;  /* 0xffffff03020f7810 */ /* 0x000fc80007ffe0ff */
[----:B------:R-:W-:-:S13]  /*0950*/  ISETP.GT.U32.AND P0, PT, R15, 0x1, PT ;  /* 0x000000010f00780c */ /* 0x000fda0003f04070 */
[----:B------:R-:W-:Y:S05]  /*0960*/  @P0 BRA `(.L_x_6) ;  /* 0x0000000000780947 */ /* 0x000fea0003800000 */
[----:B------:R-:W-:Y:S01]  /*0970*/  LOP3.LUT R16, R0, 0x7fffff, RZ, 0xc0, !PT ;  /* 0x007fffff00107812 */ /* 0x000fe200078ec0ff */
[----:B------:R-:W-:-:S03]  /*0980*/  HFMA2 R20, -RZ, RZ, 0, 1.78813934326171875e-07 ;  /* 0x00000003ff147431 */ /* 0x000fc600000001ff */
[----:B------:R-:W-:-:S04]  /*0990*/  LOP3.LUT R16, R16, 0x3f800000, RZ, 0xfc, !PT ;  /* 0x3f80000010107812 */ /* 0x000fc800078efcff */
[----:B------:R-:W0:Y:S01]  /*09a0*/  MUFU.RCP R17, R16 ;  /* 0x0000001000117308 */ /* 0x000e220000001000 */
[----:B------:R-:W-:Y:S01]  /*09b0*/  SHF.L.U32 R21, R20, R15, RZ ;  /* 0x0000000f14157219 */ /* 0x000fe200000006ff */
[----:B0-----:R-:W-:-:S04]  /*09c0*/  FFMA R18, R16, R17, -1 ;  /* 0xbf80000010127423 */ /* 0x001fc80000000011 */
[----:B------:R-:W-:-:S04]  /*09d0*/  FADD.FTZ R18, -R18, -RZ ;  /* 0x800000ff12127221 */ /* 0x000fc80000010100 */
[CCC-:B------:R-:W-:Y:S01]  /*09e0*/  FFMA.RM R19, R17.reuse, R18.reuse, R17.reuse ;  /* 0x0000001211137223 */ /* 0x1c0fe20000004011 */
[----:B------:R-:W-:-:S04]  /*09f0*/  FFMA.RP R18, R17, R18, R17 ;  /* 0x0000001211127223 */ /* 0x000fc80000008011 */
[C---:B------:R-:W-:Y:S02]  /*0a00*/  LOP3.LUT R17, R19.reuse, 0x7fffff, RZ, 0xc0, !PT ;  /* 0x007fffff13117812 */ /* 0x040fe400078ec0ff */
[----:B------:R-:W-:Y:S02]  /*0a10*/  FSETP.NEU.FTZ.AND P0, PT, R19, R18, PT ;  /* 0x000000121300720b */ /* 0x000fe40003f1d000 */
[----:B------:R-:W-:Y:S02]  /*0a20*/  LOP3.LUT R18, R17, 0x800000, RZ, 0xfc, !PT ;  /* 0x0080000011127812 */ /* 0x000fe400078efcff */
[----:B------:R-:W-:Y:S02]  /*0a30*/  SEL R17, RZ, 0xffffffff, !P0 ;  /* 0xffffffffff117807 */ /* 0x000fe40004000000 */
[----:B------:R-:W-:Y:S02]  /*0a40*/  LOP3.LUT R16, R21, R18, RZ, 0xc0, !PT ;  /* 0x0000001215107212 */ /* 0x000fe400078ec0ff */
[----:B------:R-:W-:-:S02]  /*0a50*/  IADD3 R17, PT, PT, -R17, RZ, RZ ;  /* 0x000000ff11117210 */ /* 0x000fc40007ffe1ff */
[-C--:B------:R-:W-:Y:S02]  /*0a60*/  SHF.R.U32.HI R16, RZ, R15.reuse, R16 ;  /* 0x0000000fff107219 */ /* 0x080fe40000011610 */
[----:B------:R-:W-:Y:S02]  /*0a70*/  LOP3.LUT P1, RZ, R17, R15, R18, 0xf8, !PT ;  /* 0x0000000f11ff7212 */ /* 0x000fe4000782f812 */
[C---:B------:R-:W-:Y:S02]  /*0a80*/  LOP3.LUT P0, RZ, R16.reuse, 0x1, RZ, 0xc0, !PT ;  /* 0x0000000110ff7812 */ /* 0x040fe4000780c0ff */
[----:B------:R-:W-:-:S04]  /*0a90*/  LOP3.LUT P2, RZ, R16, 0x2, RZ, 0xc0, !PT ;  /* 0x0000000210ff7812 */ /* 0x000fc8000784c0ff */
[----:B------:R-:W-:Y:S02]  /*0aa0*/  PLOP3.LUT P0, PT, P0, P1, P2, 0xe0, 0x0 ;  /* 0x000000000000781c */ /* 0x000fe40000703c20 */
[----:B------:R-:W-:Y:S02]  /*0ab0*/  LOP3.LUT P1, RZ, R0, 0x7fffff, RZ, 0xc0, !PT ;  /* 0x007fffff00ff7812 */ /* 0x000fe4000782c0ff */
[----:B------:R-:W-:-:S04]  /*0ac0*/  SEL R15, RZ, 0x1, !P0 ;  /* 0x00000001ff0f7807 */ /* 0x000fc80004000000 */
[----:B------:R-:W-:-:S04]  /*0ad0*/  IADD3 R15, PT, PT, -R15, RZ, RZ ;  /* 0x000000ff0f0f7210 */ /* 0x000fc80007ffe1ff */
[----:B------:R-:W-:Y:S02]  /*0ae0*/  ISETP.GE.AND P0, PT, R15, RZ, PT ;  /* 0x000000ff0f00720c */ /* 0x000fe40003f06270 */
[----:B------:R-:W-:-:S04]  /*0af0*/  IADD3 R15, PT, PT, R2, -0xfc, RZ ;  /* 0xffffff04020f7810 */ /* 0x000fc80007ffe0ff */
[----:B------:R-:W-:-:S07]  /*0b00*/  SHF.R.U32.HI R15, RZ, R15, R18 ;  /* 0x0000000fff0f7219 */ /* 0x000fce0000011612 */
[----:B------:R-:W-:-:S04]  /*0b10*/  @!P0 IADD3 R15, PT, PT, R15, 0x1, RZ ;  /* 0x000000010f0f8810 */ /* 0x000fc80007ffe0ff */
[----:B------:R-:W-:-:S04]  /*0b20*/  @!P1 SHF.L.U32 R15, R15, 0x1, RZ ;  /* 0x000000010f0f9819 */ /* 0x000fc800000006ff */
[----:B------:R-:W-:Y:S01]  /*0b30*/  LOP3.LUT R15, R15, 0x80000000, R0, 0xf8, !PT ;  /* 0x800000000f0f7812 */ /* 0x000fe200078ef800 */
[----:B------:R-:W-:Y:S06]  /*0b40*/  BRA `(.L_x_5) ;  /* 0x0000000000047947 */ /* 0x000fec0003800000 */
.L_x_6:
[----:B------:R0:W1:Y:S02]  /*0b50*/  MUFU.RCP R15, R0 ;  /* 0x00000000000f7308 */ /* 0x0000640000001000 */
.L_x_5:
[----:B------:R-:W-:Y:S05]  /*0b60*/  BSYNC.RECONVERGENT B1 ;  /* 0x0000000000017941 */ /* 0x000fea0003800200 */
.L_x_3:
[----:B-1----:R-:W-:Y:S01]  /*0b70*/  MOV R2, R15 ;  /* 0x0000000f00027202 */ /* 0x002fe20000000f00 */
[----:B------:R-:W-:-:S04]  /*0b80*/  HFMA2 R15, -RZ, RZ, 0, 0 ;  /* 0x00000000ff0f7431 */ /* 0x000fc800000001ff */
[----:B0-----:R-:W-:Y:S05]  /*0b90*/  RET.REL.NODEC R14 `(_Z14softmax_kernelPKfPfi) ;  /* 0xfffffff40e187950 */ /* 0x001fea0003c3ffff */
.L_x_7:
[----:B------:R-:W-:-:S00]  /*0ba0*/  BRA `(.L_x_7) ;  /* 0xfffffffc00fc7947 */ /* 0x000fc0000383ffff */
[----:B------:R-:W-:-:S00]  /*0bb0*/  NOP ;  /* 0x0000000000007918 */ /* 0x000fc00000000000 */
        /* <DEDUP_REMOVED lines=12> */
.L_x_8:


//--------------------- .nv.shared.reserved.0     --------------------------
	.section	.nv.shared.reserved.0,"aw",@nobits
	.weak		__nv_reservedSMEM_offset_0_alias
	.size		__nv_reservedSMEM_offset_0_alias, 0, 64
	.other		__nv_reservedSMEM_offset_0_alias,@"STO_CUDA_RESERVED_SHARED STV_DEFAULT"
__nv_reservedSMEM_offset_0_alias:
	.zero		0
	.zero		64


//--------------------- .nv.constant0._Z14softmax_kernelPKfPfi --------------------------
	.section	.nv.constant0._Z14softmax_kernelPKfPfi,"a",@progbits
	.sectionflags	@""
	.align	4
.nv.constant0._Z14softmax_kernelPKfPfi:
	.zero		916


//--------------------- SYMBOLS --------------------------

	.type		.nv.reservedSmem.offset0,@object
	.size		.nv.reservedSmem.offset0,0x4
